//
// Generated by NVIDIA NVVM Compiler
//
// Compiler Build ID: CL-36424714
// Cuda compilation tools, release 13.0, V13.0.88
// Based on NVVM 20.0.0
//

.version 9.0
.target sm_100
.address_size 64

	// .globl	__accrg_main_1_1

.visible .entry __accrg_main_1_1(
	.param .u64 __accrg_main_1_1_param_0,
	.param .u64 .ptr .align 1 __accrg_main_1_1_param_1
)
{
	.reg .pred 	%p<4>;
	.reg .b32 	%r<14>;
	.reg .b64 	%rd<9>;
	.reg .b64 	%fd<14>;

	ld.param.u64 	%rd2, [__accrg_main_1_1_param_0];
	ld.param.u64 	%rd3, [__accrg_main_1_1_param_1];
	cvta.to.global.u64 	%rd4, %rd3;
	mov.u32 	%r5, %ntid.x;
	mov.u32 	%r6, %nctaid.x;
	mul.lo.s32 	%r1, %r5, %r6;
	mov.u32 	%r7, %tid.y;
	mov.u32 	%r8, %ctaid.y;
	add.s32 	%r9, %r7, %r8;
	mov.u32 	%r10, %tid.x;
	mov.u32 	%r11, %ctaid.x;
	mad.lo.s32 	%r13, %r11, %r5, %r10;
	mad.lo.s32 	%r12, %r1, %r9, %r13;
	mul.wide.s32 	%rd5, %r12, 8;
	add.s64 	%rd1, %rd4, %rd5;
	mov.b64 	%rd6, 0;
	st.global.u64 	[%rd1], %rd6;
	cvt.s64.s32 	%rd7, %r13;
	setp.le.s64 	%p1, %rd2, %rd7;
	@%p1 bra 	$L__BB0_5;
	cvt.rn.f64.s64 	%fd1, %rd2;
	mov.f64 	%fd13, 0d0000000000000000;
$L__BB0_2:
	setp.lt.s32 	%p2, %r13, 0;
	@%p2 bra 	$L__BB0_4;
	cvt.rn.f64.u32 	%fd6, %r13;
	add.f64 	%fd7, %fd6, 0d3FE0000000000000;
	div.rn.f64 	%fd8, %fd7, %fd1;
	fma.rn.f64 	%fd9, %fd8, %fd8, 0d3FF0000000000000;
	mov.f64 	%fd10, 0d4010000000000000;
	div.rn.f64 	%fd11, %fd10, %fd9;
	add.f64 	%fd13, %fd11, %fd13;
	st.global.f64 	[%rd1], %fd13;
$L__BB0_4:
	add.s32 	%r13, %r13, %r1;
	cvt.s64.s32 	%rd8, %r13;
	setp.gt.s64 	%p3, %rd2, %rd8;
	@%p3 bra 	$L__BB0_2;
$L__BB0_5:
	ret;

}


// ===== COMPILED SASS (sm_100) =====

	.target	sm_100

	.elftype	@"ET_EXEC"


//--------------------- .note.nv.tkinfo           --------------------------
	.section	.note.nv.tkinfo,"",@"SHT_NOTE"
	.sectionflags	@"SHF_NOTE_NV_TKINFO"
	.tkinfo
        /*0018*/ 	.word	0x00000002
        /*0030*/ 	.string	""
        /*0030*/ 	.string	"ptxas"
        /*0030*/ 	.string	"Cuda compilation tools, release 13.0, V13.0.88"
        /*0030*/ 	.string	"Build cuda_13.0.r13.0/compiler.36424714_0"
        /*0030*/ 	.string	"-arch sm_100 -m 64 "



//--------------------- .note.nv.cuinfo           --------------------------
	.section	.note.nv.cuinfo,"",@"SHT_NOTE"
	.sectionflags	@"SHF_NOTE_NV_CUINFO"
        /*0018*/ 	.short	0x0002
        /*001a*/ 	.short	0x0064
        /*001c*/ 	.short	0x0082
	.zero		2


//--------------------- .nv.info                  --------------------------
	.section	.nv.info,"",@"SHT_CUDA_INFO"
	.align	4


	//----- nvinfo : EIATTR_REGCOUNT
	.align		4
        /*0000*/ 	.byte	0x04, 0x2f
        /*0002*/ 	.short	(.L_1 - .L_0)
	.align		4
.L_0:
        /*0004*/ 	.word	index@(__accrg_main_1_1)
        /*0008*/ 	.word	0x0000001e


	//----- nvinfo : EIATTR_FRAME_SIZE
	.align		4
.L_1:
        /*000c*/ 	.byte	0x04, 0x11
        /*000e*/ 	.short	(.L_3 - .L_2)
	.align		4
.L_2:
        /*0010*/ 	.word	index@($__internal_0_$__cuda_sm20_div_rn_f64_full)
        /*0014*/ 	.word	0x00000000


	//----- nvinfo : EIATTR_FRAME_SIZE
	.align		4
.L_3:
        /*0018*/ 	.byte	0x04, 0x11
        /*001a*/ 	.short	(.L_5 - .L_4)
	.align		4
.L_4:
        /*001c*/ 	.word	index@(__accrg_main_1_1)
        /*0020*/ 	.word	0x00000000


	//----- nvinfo : EIATTR_MIN_STACK_SIZE
	.align		4
.L_5:
        /*0024*/ 	.byte	0x04, 0x12
        /*0026*/ 	.short	(.L_7 - .L_6)
	.align		4
.L_6:
        /*0028*/ 	.word	index@(__accrg_main_1_1)
        /*002c*/ 	.word	0x00000000
.L_7:


//--------------------- .nv.compat                --------------------------
	.section	.nv.compat,"",@"SHT_CUDA_COMPAT_INFO"
	.align	4
        /*0000*/ 	.byte	0x02, 0x09, 0x00, 0x00, 0x02, 0x02, 0x01, 0x00, 0x02, 0x05, 0x05, 0x00, 0x03, 0x07, 0x01, 0x01
        /*0010*/ 	.byte	0x02, 0x03, 0x00, 0x00, 0x02, 0x06, 0x01, 0x00, 0x04, 0x0b, 0x08, 0x00, 0x01, 0x00, 0x00, 0x00
        /*0020*/ 	.byte	0x00, 0x00, 0x00, 0x00


//--------------------- .nv.info.__accrg_main_1_1 --------------------------
	.section	.nv.info.__accrg_main_1_1,"",@"SHT_CUDA_INFO"
	.sectionflags	@""
	.align	4


	//----- nvinfo : EIATTR_CUDA_API_VERSION
	.align		4
        /*0000*/ 	.byte	0x04, 0x37
        /*0002*/ 	.short	(.L_9 - .L_8)
.L_8:
        /*0004*/ 	.word	0x00000082


	//----- nvinfo : EIATTR_KPARAM_INFO
	.align		4
.L_9:
        /*0008*/ 	.byte	0x04, 0x17
        /*000a*/ 	.short	(.L_11 - .L_10)
.L_10:
        /*000c*/ 	.word	0x00000000
        /*0010*/ 	.short	0x0001
        /*0012*/ 	.short	0x0008
        /*0014*/ 	.byte	0x00, 0xf5, 0x21, 0x00


	//----- nvinfo : EIATTR_KPARAM_INFO
	.align		4
.L_11:
        /*0018*/ 	.byte	0x04, 0x17
        /*001a*/ 	.short	(.L_13 - .L_12)
.L_12:
        /*001c*/ 	.word	0x00000000
        /*0020*/ 	.short	0x0000
        /*0022*/ 	.short	0x0000
        /*0024*/ 	.byte	0x00, 0xf0, 0x21, 0x00


	//----- nvinfo : EIATTR_SPARSE_MMA_MASK
	.align		4
.L_13:
        /*0028*/ 	.byte	0x03, 0x50
        /*002a*/ 	.short	0x0000


	//----- nvinfo : EIATTR_MAXREG_COUNT
	.align		4
        /*002c*/ 	.byte	0x03, 0x1b
        /*002e*/ 	.short	0x00ff


	//----- nvinfo : EIATTR_MERCURY_ISA_VERSION
	.align		4
        /*0030*/ 	.byte	0x03, 0x5f
        /*0032*/ 	.short	0x0101


	//----- nvinfo : EIATTR_VRC_CTA_INIT_COUNT
	.align		4
        /*0034*/ 	.byte	0x02, 0x4a
	.zero		1
	.zero		1


	//----- nvinfo : EIATTR_EXIT_INSTR_OFFSETS
	.align		4
        /*0038*/ 	.byte	0x04, 0x1c
        /*003a*/ 	.short	(.L_15 - .L_14)


	//   ....[0]....
.L_14:
        /*003c*/ 	.word	0x00000130


	//   ....[1]....
        /*0040*/ 	.word	0x00000500


	//----- nvinfo : EIATTR_CRS_STACK_SIZE
	.align		4
.L_15:
        /*0044*/ 	.byte	0x04, 0x1e
        /*0046*/ 	.short	(.L_17 - .L_16)
.L_16:
        /*0048*/ 	.word	0x00000000


	//----- nvinfo : EIATTR_CBANK_PARAM_SIZE
	.align		4
.L_17:
        /*004c*/ 	.byte	0x03, 0x19
        /*004e*/ 	.short	0x0010


	//----- nvinfo : EIATTR_PARAM_CBANK
	.align		4
        /*0050*/ 	.byte	0x04, 0x0a
        /*0052*/ 	.short	(.L_19 - .L_18)
	.align		4
.L_18:
        /*0054*/ 	.word	index@(.nv.constant0.__accrg_main_1_1)
        /*0058*/ 	.short	0x0380
        /*005a*/ 	.short	0x0010


	//----- nvinfo : EIATTR_SW_WAR
	.align		4
.L_19:
        /*005c*/ 	.byte	0x04, 0x36
        /*005e*/ 	.short	(.L_21 - .L_20)
.L_20:
        /*0060*/ 	.word	0x00000008
.L_21:


//--------------------- .nv.callgraph             --------------------------
	.section	.nv.callgraph,"",@"SHT_CUDA_CALLGRAPH"
	.align	4
	.sectionentsize	8
	.align		4
        /*0000*/ 	.word	0x00000000
	.align		4
        /*0004*/ 	.word	0xffffffff
	.align		4
        /*0008*/ 	.word	0x00000000
	.align		4
        /*000c*/ 	.word	0xfffffffe
	.align		4
        /*0010*/ 	.word	0x00000000
	.align		4
        /*0014*/ 	.word	0xfffffffd
	.align		4
        /*0018*/ 	.word	0x00000000
	.align		4
        /*001c*/ 	.word	0xfffffffc


//--------------------- .text.__accrg_main_1_1    --------------------------
	.section	.text.__accrg_main_1_1,"ax",@progbits
	.align	128
        .global         __accrg_main_1_1
        .type           __accrg_main_1_1,@function
        .size           __accrg_main_1_1,(.L_x_13 - __accrg_main_1_1)
        .other          __accrg_main_1_1,@"STO_CUDA_ENTRY STV_DEFAULT"
__accrg_main_1_1:
.text.__accrg_main_1_1:
[----:B------:R-:W-:Y:S01]  /*0000*/  LDC R1, c[0x0][0x37c] ;  /* 0x0000df00ff017b82 */ /* 0x000fe20000000800 */
[----:B------:R-:W0:Y:S01]  /*0010*/  S2R R3, SR_TID.X ;  /* 0x0000000000037919 */ /* 0x000e220000002100 */
[----:B------:R-:W0:Y:S06]  /*0020*/  LDCU UR4, c[0x0][0x360] ;  /* 0x00006c00ff0477ac */ /* 0x000e2c0008000800 */
[----:B------:R-:W1:Y:S01]  /*0030*/  S2UR UR8, SR_CTAID.Y ;  /* 0x00000000000879c3 */ /* 0x000e620000002600 */
[----:B------:R-:W0:Y:S01]  /*0040*/  S2R R2, SR_CTAID.X ;  /* 0x0000000000027919 */ /* 0x000e220000002500 */
[----:B------:R-:W2:Y:S01]  /*0050*/  LDCU.64 UR10, c[0x0][0x380] ;  /* 0x00007000ff0a77ac */ /* 0x000ea20008000a00 */
[----:B------:R-:W1:Y:S01]  /*0060*/  S2R R0, SR_TID.Y ;  /* 0x0000000000007919 */ /* 0x000e620000002200 */
[----:B------:R-:W3:Y:S04]  /*0070*/  LDCU UR5, c[0x0][0x370] ;  /* 0x00006e00ff0577ac */ /* 0x000ee80008000800 */
[----:B------:R-:W4:Y:S01]  /*0080*/  LDC.64 R4, c[0x0][0x388] ;  /* 0x0000e200ff047b82 */ /* 0x000f220000000a00 */
[----:B------:R-:W5:Y:S01]  /*0090*/  LDCU.64 UR6, c[0x0][0x358] ;  /* 0x00006b00ff0677ac */ /* 0x000f620008000a00 */
[----:B0-----:R-:W-:Y:S01]  /*00a0*/  IMAD R3, R2, UR4, R3 ;  /* 0x0000000402037c24 */ /* 0x001fe2000f8e0203 */
[----:B---3--:R-:W-:Y:S01]  /*00b0*/  UIMAD UR4, UR4, UR5, URZ ;  /* 0x00000005040472a4 */ /* 0x008fe2000f8e02ff */
[----:B-1----:R-:W-:-:S03]  /*00c0*/  VIADD R0, R0, UR8 ;  /* 0x0000000800007c36 */ /* 0x002fc60008000000 */
[----:B--2---:R-:W-:Y:S02]  /*00d0*/  ISETP.GE.U32.AND P0, PT, R3, UR10, PT ;  /* 0x0000000a03007c0c */ /* 0x004fe4000bf06070 */
[--C-:B------:R-:W-:Y:S01]  /*00e0*/  SHF.R.S32.HI R2, RZ, 0x1f, R3.reuse ;  /* 0x0000001fff027819 */ /* 0x100fe20000011403 */
[----:B------:R-:W-:-:S03]  /*00f0*/  IMAD R7, R0, UR4, R3 ;  /* 0x0000000400077c24 */ /* 0x000fc6000f8e0203 */
[----:B------:R-:W-:Y:S01]  /*0100*/  ISETP.GE.AND.EX P0, PT, R2, UR11, PT, P0 ;  /* 0x0000000b02007c0c */ /* 0x000fe2000bf06300 */
[----:B----4-:R-:W-:-:S05]  /*0110*/  IMAD.WIDE R4, R7, 0x8, R4 ;  /* 0x0000000807047825 */ /* 0x010fca00078e0204 */
[----:B-----5:R0:W-:Y:S07]  /*0120*/  STG.E.64 desc[UR6][R4.64], RZ ;  /* 0x000000ff04007986 */ /* 0x0201ee000c101b06 */
[----:B------:R-:W-:Y:S05]  /*0130*/  @P0 EXIT ;  /* 0x000000000000094d */ /* 0x000fea0003800000 */
[----:B------:R-:W1:Y:S01]  /*0140*/  LDCU.64 UR8, c[0x0][0x380] ;  /* 0x00007000ff0877ac */ /* 0x000e620008000a00 */
[----:B------:R-:W-:Y:S01]  /*0150*/  IMAD.MOV.U32 R0, RZ, RZ, R3 ;  /* 0x000000ffff007224 */ /* 0x000fe200078e0003 */
[----:B------:R-:W-:Y:S01]  /*0160*/  CS2R R8, SRZ ;  /* 0x0000000000087805 */ /* 0x000fe2000001ff00 */
[----:B------:R-:W2:Y:S01]  /*0170*/  LDCU.64 UR10, c[0x0][0x380] ;  /* 0x00007000ff0a77ac */ /* 0x000ea20008000a00 */
[----:B-1----:R-:W1:Y:S05]  /*0180*/  I2F.F64.S64 R6, UR8 ;  /* 0x0000000800067d12 */ /* 0x002e6a0008301c00 */
.L_x_6:
[----:B------:R-:W-:Y:S01]  /*0190*/  ISETP.GE.AND P0, PT, R0, RZ, PT ;  /* 0x000000ff0000720c */ /* 0x000fe20003f06270 */
[----:B------:R-:W-:-:S12]  /*01a0*/  BSSY.RECONVERGENT B0, `(.L_x_0) ;  /* 0x0000030000007945 */ /* 0x000fd80003800200 */
[----:B---3--:R-:W-:Y:S05]  /*01b0*/  @!P0 BRA `(.L_x_1) ;  /* 0x0000000000b88947 */ /* 0x008fea0003800000 */
[----:B-1----:R-:W1:Y:S01]  /*01c0*/  MUFU.RCP64H R11, R7 ;  /* 0x00000007000b7308 */ /* 0x002e620000001800 */
[----:B------:R-:W-:Y:S01]  /*01d0*/  IMAD.MOV.U32 R10, RZ, RZ, 0x1 ;  /* 0x00000001ff0a7424 */ /* 0x000fe200078e00ff */
[----:B------:R-:W-:Y:S05]  /*01e0*/  BSSY.RECONVERGENT B1, `(.L_x_2) ;  /* 0x0000015000017945 */ /* 0x000fea0003800200 */
[----:B-1----:R-:W-:-:S08]  /*01f0*/  DFMA R2, -R6, R10, 1 ;  /* 0x3ff000000602742b */ /* 0x002fd0000000010a */
[----:B------:R-:W-:Y:S02]  /*0200*/  DFMA R12, R2, R2, R2 ;  /* 0x00000002020c722b */ /* 0x000fe40000000002 */
[----:B------:R-:W1:Y:S06]  /*0210*/  I2F.F64.U32 R2, R0 ;  /* 0x0000000000027312 */ /* 0x000e6c0000201800 */
[----:B------:R-:W-:-:S08]  /*0220*/  DFMA R12, R10, R12, R10 ;  /* 0x0000000c0a0c722b */ /* 0x000fd0000000000a */
[----:B------:R-:W-:Y:S02]  /*0230*/  DFMA R10, -R6, R12, 1 ;  /* 0x3ff00000060a742b */ /* 0x000fe4000000010c */
[----:B-1----:R-:W-:-:S06]  /*0240*/  DADD R14, R2, 0.5 ;  /* 0x3fe00000020e7429 */ /* 0x002fcc0000000000 */
[----:B------:R-:W-:-:S04]  /*0250*/  DFMA R10, R12, R10, R12 ;  /* 0x0000000a0c0a722b */ /* 0x000fc8000000000c */
[----:B------:R-:W-:-:S04]  /*0260*/  FSETP.GEU.AND P1, PT, |R15|, 6.5827683646048100446e-37, PT ;  /* 0x036000000f00780b */ /* 0x000fc80003f2e200 */
[----:B------:R-:W-:-:S08]  /*0270*/  DMUL R2, R14, R10 ;  /* 0x0000000a0e027228 */ /* 0x000fd00000000000 */
[----:B------:R-:W-:-:S08]  /*0280*/  DFMA R12, -R6, R2, R14 ;  /* 0x00000002060c722b */ /* 0x000fd0000000010e */
[----:B------:R-:W-:-:S10]  /*0290*/  DFMA R2, R10, R12, R2 ;  /* 0x0000000c0a02722b */ /* 0x000fd40000000002 */
[----:B------:R-:W-:-:S05]  /*02a0*/  FFMA R10, RZ, R7, R3 ;  /* 0x00000007ff0a7223 */ /* 0x000fca0000000003 */
[----:B------:R-:W-:-:S13]  /*02b0*/  FSETP.GT.AND P0, PT, |R10|, 1.469367938527859385e-39, PT ;  /* 0x001000000a00780b */ /* 0x000fda0003f04200 */
[----:B------:R-:W-:Y:S05]  /*02c0*/  @P0 BRA P1, `(.L_x_3) ;  /* 0x0000000000180947 */ /* 0x000fea0000800000 */
[----:B------:R-:W-:Y:S01]  /*02d0*/  IMAD.MOV.U32 R12, RZ, RZ, R14 ;  /* 0x000000ffff0c7224 */ /* 0x000fe200078e000e */
[----:B------:R-:W-:Y:S01]  /*02e0*/  MOV R16, 0x330 ;  /* 0x0000033000107802 */ /* 0x000fe20000000f00 */
[----:B------:R-:W-:Y:S02]  /*02f0*/  IMAD.MOV.U32 R13, RZ, RZ, R15 ;  /* 0x000000ffff0d7224 */ /* 0x000fe400078e000f */
[----:B------:R-:W-:Y:S02]  /*0300*/  IMAD.MOV.U32 R10, RZ, RZ, R6 ;  /* 0x000000ffff0a7224 */ /* 0x000fe400078e0006 */
[----:B------:R-:W-:-:S07]  /*0310*/  IMAD.MOV.U32 R11, RZ, RZ, R7 ;  /* 0x000000ffff0b7224 */ /* 0x000fce00078e0007 */
[----:B0-2---:R-:W-:Y:S05]  /*0320*/  CALL.REL.NOINC `($__internal_0_$__cuda_sm20_div_rn_f64_full) ;  /* 0x0000000000787944 */ /* 0x005fea0003c00000 */
.L_x_3:
[----:B--2---:R-:W-:Y:S05]  /*0330*/  BSYNC.RECONVERGENT B1 ;  /* 0x0000000000017941 */ /* 0x004fea0003800200 */
.L_x_2:
[----:B------:R-:W-:Y:S01]  /*0340*/  DFMA R10, R2, R2, 1 ;  /* 0x3ff00000020a742b */ /* 0x000fe20000000002 */
[----:B------:R-:W-:Y:S01]  /*0350*/  BSSY.RECONVERGENT B1, `(.L_x_4) ;  /* 0x0000012000017945 */ /* 0x000fe20003800200 */
[----:B------:R-:W-:-:S04]  /*0360*/  IMAD.MOV.U32 R2, RZ, RZ, 0x1 ;  /* 0x00000001ff027424 */ /* 0x000fc800078e00ff */
[----:B------:R-:W1:Y:S02]  /*0370*/  MUFU.RCP64H R3, R11 ;  /* 0x0000000b00037308 */ /* 0x000e640000001800 */
[----:B-1----:R-:W-:-:S08]  /*0380*/  DFMA R12, -R10, R2, 1 ;  /* 0x3ff000000a0c742b */ /* 0x002fd00000000102 */
[----:B------:R-:W-:-:S08]  /*0390*/  DFMA R12, R12, R12, R12 ;  /* 0x0000000c0c0c722b */ /* 0x000fd0000000000c */
[----:B------:R-:W-:-:S08]  /*03a0*/  DFMA R12, R2, R12, R2 ;  /* 0x0000000c020c722b */ /* 0x000fd00000000002 */
[----:B------:R-:W-:-:S08]  /*03b0*/  DFMA R2, -R10, R12, 1 ;  /* 0x3ff000000a02742b */ /* 0x000fd0000000010c */
[----:B------:R-:W-:-:S08]  /*03c0*/  DFMA R2, R12, R2, R12 ;  /* 0x000000020c02722b */ /* 0x000fd0000000000c */
[----:B------:R-:W-:-:S08]  /*03d0*/  DMUL R12, R2, 4 ;  /* 0x40100000020c7828 */ /* 0x000fd00000000000 */
[----:B------:R-:W-:-:S08]  /*03e0*/  DFMA R14, -R10, R12, 4 ;  /* 0x401000000a0e742b */ /* 0x000fd0000000010c */
[----:B------:R-:W-:-:S10]  /*03f0*/  DFMA R2, R2, R14, R12 ;  /* 0x0000000e0202722b */ /* 0x000fd4000000000c */
[----:B------:R-:W-:-:S05]  /*0400*/  FFMA R12, RZ, R11, R3 ;  /* 0x0000000bff0c7223 */ /* 0x000fca0000000003 */
[----:B------:R-:W-:-:S13]  /*0410*/  FSETP.GT.AND P0, PT, |R12|, 1.469367938527859385e-39, PT ;  /* 0x001000000c00780b */ /* 0x000fda0003f04200 */
[----:B------:R-:W-:Y:S05]  /*0420*/  @P0 BRA `(.L_x_5) ;  /* 0x0000000000100947 */ /* 0x000fea0003800000 */
[----:B------:R-:W-:Y:S01]  /*0430*/  IMAD.MOV.U32 R12, RZ, RZ, RZ ;  /* 0x000000ffff0c7224 */ /* 0x000fe200078e00ff */
[----:B------:R-:W-:Y:S01]  /*0440*/  MOV R16, 0x470 ;  /* 0x0000047000107802 */ /* 0x000fe20000000f00 */
[----:B------:R-:W-:-:S07]  /*0450*/  IMAD.MOV.U32 R13, RZ, RZ, 0x40100000 ;  /* 0x40100000ff0d7424 */ /* 0x000fce00078e00ff */
[----:B0-----:R-:W-:Y:S05]  /*0460*/  CALL.REL.NOINC `($__internal_0_$__cuda_sm20_div_rn_f64_full) ;  /* 0x0000000000287944 */ /* 0x001fea0003c00000 */
.L_x_5:
[----:B------:R-:W-:Y:S05]  /*0470*/  BSYNC.RECONVERGENT B1 ;  /* 0x0000000000017941 */ /* 0x000fea0003800200 */
.L_x_4:
[----:B------:R-:W-:-:S07]  /*0480*/  DADD R8, R8, R2 ;  /* 0x0000000008087229 */ /* 0x000fce0000000002 */
[----:B------:R3:W-:Y:S04]  /*0490*/  STG.E.64 desc[UR6][R4.64], R8 ;  /* 0x0000000804007986 */ /* 0x0007e8000c101b06 */
.L_x_1:
[----:B--2---:R-:W-:Y:S05]  /*04a0*/  BSYNC.RECONVERGENT B0 ;  /* 0x0000000000007941 */ /* 0x004fea0003800200 */
.L_x_0:
[----:B------:R-:W-:-:S05]  /*04b0*/  VIADD R0, R0, UR4 ;  /* 0x0000000400007c36 */ /* 0x000fca0008000000 */
[----:B------:R-:W-:Y:S02]  /*04c0*/  ISETP.GE.U32.AND P0, PT, R0, UR10, PT ;  /* 0x0000000a00007c0c */ /* 0x000fe4000bf06070 */
[----:B------:R-:W-:-:S04]  /*04d0*/  SHF.R.S32.HI R2, RZ, 0x1f, R0 ;  /* 0x0000001fff027819 */ /* 0x000fc80000011400 */
[----:B------:R-:W-:-:S13]  /*04e0*/  ISETP.GE.AND.EX P0, PT, R2, UR11, PT, P0 ;  /* 0x0000000b02007c0c */ /* 0x000fda000bf06300 */
[----:B------:R-:W-:Y:S05]  /*04f0*/  @!P0 BRA `(.L_x_6) ;  /* 0xfffffffc00248947 */ /* 0x000fea000383ffff */
[----:B------:R-:W-:Y:S05]  /*0500*/  EXIT ;  /* 0x000000000000794d */ /* 0x000fea0003800000 */
        .weak           $__internal_0_$__cuda_sm20_div_rn_f64_full
        .type           $__internal_0_$__cuda_sm20_div_rn_f64_full,@function
        .size           $__internal_0_$__cuda_sm20_div_rn_f64_full,(.L_x_13 - $__internal_0_$__cuda_sm20_div_rn_f64_full)
$__internal_0_$__cuda_sm20_div_rn_f64_full:
[C---:B------:R-:W-:Y:S01]  /*0510*/  FSETP.GEU.AND P0, PT, |R11|.reuse, 1.469367938527859385e-39, PT ;  /* 0x001000000b00780b */ /* 0x040fe20003f0e200 */
[----:B------:R-:W-:Y:S01]  /*0520*/  IMAD.MOV.U32 R20, RZ, RZ, 0x1 ;  /* 0x00000001ff147424 */ /* 0x000fe200078e00ff */
[----:B------:R-:W-:Y:S01]  /*0530*/  LOP3.LUT R2, R11, 0x800fffff, RZ, 0xc0, !PT ;  /* 0x800fffff0b027812 */ /* 0x000fe200078ec0ff */
[----:B------:R-:W-:Y:S01]  /*0540*/  BSSY.RECONVERGENT B2, `(.L_x_7) ;  /* 0x0000054000027945 */ /* 0x000fe20003800200 */
[C---:B------:R-:W-:Y:S02]  /*0550*/  FSETP.GEU.AND P2, PT, |R13|.reuse, 1.469367938527859385e-39, PT ;  /* 0x001000000d00780b */ /* 0x040fe40003f4e200 */
[----:B------:R-:W-:Y:S01]  /*0560*/  LOP3.LUT R3, R2, 0x3ff00000, RZ, 0xfc, !PT ;  /* 0x3ff0000002037812 */ /* 0x000fe200078efcff */
[----:B------:R-:W-:Y:S01]  /*0570*/  IMAD.MOV.U32 R2, RZ, RZ, R10 ;  /* 0x000000ffff027224 */ /* 0x000fe200078e000a */
[----:B------:R-:W-:Y:S02]  /*0580*/  LOP3.LUT R17, R13, 0x7ff00000, RZ, 0xc0, !PT ;  /* 0x7ff000000d117812 */ /* 0x000fe400078ec0ff */
[----:B------:R-:W-:-:S03]  /*0590*/  LOP3.LUT R26, R11, 0x7ff00000, RZ, 0xc0, !PT ;  /* 0x7ff000000b1a7812 */ /* 0x000fc600078ec0ff */
[----:B------:R-:W-:Y:S01]  /*05a0*/  @!P0 DMUL R2, R10, 8.98846567431157953865e+307 ;  /* 0x7fe000000a028828 */ /* 0x000fe20000000000 */
[----:B------:R-:W-:-:S03]  /*05b0*/  ISETP.GE.U32.AND P1, PT, R17, R26, PT ;  /* 0x0000001a1100720c */ /* 0x000fc60003f26070 */
[----:B------:R-:W-:Y:S01]  /*05c0*/  @!P2 LOP3.LUT R18, R11, 0x7ff00000, RZ, 0xc0, !PT ;  /* 0x7ff000000b12a812 */ /* 0x000fe200078ec0ff */
[----:B------:R-:W-:Y:S01]  /*05d0*/  @!P2 IMAD.MOV.U32 R22, RZ, RZ, RZ ;  /* 0x000000ffff16a224 */ /* 0x000fe200078e00ff */
[----:B------:R-:W0:Y:S02]  /*05e0*/  MUFU.RCP64H R21, R3 ;  /* 0x0000000300157308 */ /* 0x000e240000001800 */
[----:B------:R-:W-:Y:S01]  /*05f0*/  @!P2 ISETP.GE.U32.AND P3, PT, R17, R18, PT ;  /* 0x000000121100a20c */ /* 0x000fe20003f66070 */
[----:B------:R-:W-:Y:S01]  /*0600*/  IMAD.MOV.U32 R18, RZ, RZ, 0x1ca00000 ;  /* 0x1ca00000ff127424 */ /* 0x000fe200078e00ff */
[----:B------:R-:W-:-:S04]  /*0610*/  @!P0 LOP3.LUT R26, R3, 0x7ff00000, RZ, 0xc0, !PT ;  /* 0x7ff00000031a8812 */ /* 0x000fc800078ec0ff */
[----:B------:R-:W-:Y:S01]  /*0620*/  @!P2 SEL R19, R18, 0x63400000, !P3 ;  /* 0x634000001213a807 */ /* 0x000fe20005800000 */
[----:B------:R-:W-:-:S03]  /*0630*/  VIADD R27, R26, 0xffffffff ;  /* 0xffffffff1a1b7836 */ /* 0x000fc60000000000 */
[----:B------:R-:W-:-:S04]  /*0640*/  @!P2 LOP3.LUT R19, R19, 0x80000000, R13, 0xf8, !PT ;  /* 0x800000001313a812 */ /* 0x000fc800078ef80d */
[----:B------:R-:W-:Y:S01]  /*0650*/  @!P2 LOP3.LUT R23, R19, 0x100000, RZ, 0xfc, !PT ;  /* 0x001000001317a812 */ /* 0x000fe200078efcff */
[----:B0-----:R-:W-:Y:S01]  /*0660*/  DFMA R14, R20, -R2, 1 ;  /* 0x3ff00000140e742b */ /* 0x001fe20000000802 */
[----:B------:R-:W-:-:S07]  /*0670*/  IMAD.MOV.U32 R19, RZ, RZ, R17 ;  /* 0x000000ffff137224 */ /* 0x000fce00078e0011 */
[----:B------:R-:W-:-:S08]  /*0680*/  DFMA R14, R14, R14, R14 ;  /* 0x0000000e0e0e722b */ /* 0x000fd0000000000e */
[----:B------:R-:W-:Y:S01]  /*0690*/  DFMA R20, R20, R14, R20 ;  /* 0x0000000e1414722b */ /* 0x000fe20000000014 */
[----:B------:R-:W-:Y:S01]  /*06a0*/  SEL R15, R18, 0x63400000, !P1 ;  /* 0x63400000120f7807 */ /* 0x000fe20004800000 */
[----:B------:R-:W-:-:S03]  /*06b0*/  IMAD.MOV.U32 R14, RZ, RZ, R12 ;  /* 0x000000ffff0e7224 */ /* 0x000fc600078e000c */
[----:B------:R-:W-:-:S03]  /*06c0*/  LOP3.LUT R15, R15, 0x800fffff, R13, 0xf8, !PT ;  /* 0x800fffff0f0f7812 */ /* 0x000fc600078ef80d */
[----:B------:R-:W-:-:S03]  /*06d0*/  DFMA R24, R20, -R2, 1 ;  /* 0x3ff000001418742b */ /* 0x000fc60000000802 */
[----:B------:R-:W-:-:S05]  /*06e0*/  @!P2 DFMA R14, R14, 2, -R22 ;  /* 0x400000000e0ea82b */ /* 0x000fca0000000816 */
[----:B------:R-:W-:-:S05]  /*06f0*/  DFMA R24, R20, R24, R20 ;  /* 0x000000181418722b */ /* 0x000fca0000000014 */
[----:B------:R-:W-:-:S03]  /*0700*/  @!P2 LOP3.LUT R19, R15, 0x7ff00000, RZ, 0xc0, !PT ;  /* 0x7ff000000f13a812 */ /* 0x000fc600078ec0ff */
[----:B------:R-:W-:Y:S02]  /*0710*/  DMUL R20, R24, R14 ;  /* 0x0000000e18147228 */ /* 0x000fe40000000000 */
[----:B------:R-:W-:-:S05]  /*0720*/  VIADD R22, R19, 0xffffffff ;  /* 0xffffffff13167836 */ /* 0x000fca0000000000 */
[----:B------:R-:W-:Y:S01]  /*0730*/  ISETP.GT.U32.AND P0, PT, R22, 0x7feffffe, PT ;  /* 0x7feffffe1600780c */ /* 0x000fe20003f04070 */
[----:B------:R-:W-:-:S03]  /*0740*/  DFMA R22, R20, -R2, R14 ;  /* 0x800000021416722b */ /* 0x000fc6000000000e */
[----:B------:R-:W-:-:S05]  /*0750*/  ISETP.GT.U32.OR P0, PT, R27, 0x7feffffe, P0 ;  /* 0x7feffffe1b00780c */ /* 0x000fca0000704470 */
[----:B------:R-:W-:-:S08]  /*0760*/  DFMA R22, R24, R22, R20 ;  /* 0x000000161816722b */ /* 0x000fd00000000014 */
[----:B------:R-:W-:Y:S05]  /*0770*/  @P0 BRA `(.L_x_8) ;  /* 0x00000000006c0947 */ /* 0x000fea0003800000 */
[----:B------:R-:W-:-:S04]  /*0780*/  LOP3.LUT R20, R11, 0x7ff00000, RZ, 0xc0, !PT ;  /* 0x7ff000000b147812 */ /* 0x000fc800078ec0ff */
[CC--:B------:R-:W-:Y:S02]  /*0790*/  VIADDMNMX R12, R17.reuse, -R20.reuse, 0xb9600000, !PT ;  /* 0xb9600000110c7446 */ /* 0x0c0fe40007800914 */
[----:B------:R-:W-:Y:S02]  /*07a0*/  ISETP.GE.U32.AND P0, PT, R17, R20, PT ;  /* 0x000000141100720c */ /* 0x000fe40003f06070 */
[----:B------:R-:W-:Y:S02]  /*07b0*/  VIMNMX R12, PT, PT, R12, 0x46a00000, PT ;  /* 0x46a000000c0c7848 */ /* 0x000fe40003fe0100 */
[----:B------:R-:W-:Y:S01]  /*07c0*/  SEL R13, R18, 0x63400000, !P0 ;  /* 0x63400000120d7807 */ /* 0x000fe20004000000 */
[----:B------:R-:W-:-:S04]  /*07d0*/  IMAD.MOV.U32 R18, RZ, RZ, RZ ;  /* 0x000000ffff127224 */ /* 0x000fc800078e00ff */
[----:B------:R-:W-:-:S04]  /*07e0*/  IMAD.IADD R12, R12, 0x1, -R13 ;  /* 0x000000010c0c7824 */ /* 0x000fc800078e0a0d */
[----:B------:R-:W-:-:S06]  /*07f0*/  VIADD R19, R12, 0x7fe00000 ;  /* 0x7fe000000c137836 */ /* 0x000fcc0000000000 */
[----:B------:R-:W-:-:S10]  /*0800*/  DMUL R20, R22, R18 ;  /* 0x0000001216147228 */ /* 0x000fd40000000000 */
[----:B------:R-:W-:-:S13]  /*0810*/  FSETP.GTU.AND P0, PT, |R21|, 1.469367938527859385e-39, PT ;  /* 0x001000001500780b */ /* 0x000fda0003f0c200 */
[----:B------:R-:W-:Y:S05]  /*0820*/  @P0 BRA `(.L_x_9) ;  /* 0x0000000000940947 */ /* 0x000fea0003800000 */
[----:B------:R-:W-:Y:S01]  /*0830*/  DFMA R2, R22, -R2, R14 ;  /* 0x800000021602722b */ /* 0x000fe2000000000e */
[----:B------:R-:W-:-:S09]  /*0840*/  IMAD.MOV.U32 R18, RZ, RZ, RZ ;  /* 0x000000ffff127224 */ /* 0x000fd200078e00ff */
[C---:B------:R-:W-:Y:S02]  /*0850*/  FSETP.NEU.AND P0, PT, R3.reuse, RZ, PT ;  /* 0x000000ff0300720b */ /* 0x040fe40003f0d000 */
[----:B------:R-:W-:-:S04]  /*0860*/  LOP3.LUT R11, R3, 0x80000000, R11, 0x48, !PT ;  /* 0x80000000030b7812 */ /* 0x000fc800078e480b */
[----:B------:R-:W-:-:S07]  /*0870*/  LOP3.LUT R19, R11, R19, RZ, 0xfc, !PT ;  /* 0x000000130b137212 */ /* 0x000fce00078efcff */
[----:B------:R-:W-:Y:S05]  /*0880*/  @!P0 BRA `(.L_x_9) ;  /* 0x00000000007c8947 */ /* 0x000fea0003800000 */
[----:B------:R-:W-:Y:S01]  /*0890*/  IMAD.MOV R3, RZ, RZ, -R12 ;  /* 0x000000ffff037224 */ /* 0x000fe200078e0a0c */
[----:B------:R-:W-:Y:S01]  /*08a0*/  DMUL.RP R18, R22, R18 ;  /* 0x0000001216127228 */ /* 0x000fe20000008000 */
[----:B------:R-:W-:-:S06]  /*08b0*/  IMAD.MOV.U32 R2, RZ, RZ, RZ ;  /* 0x000000ffff027224 */ /* 0x000fcc00078e00ff */
[----:B------:R-:W-:-:S03]  /*08c0*/  DFMA R2, R20, -R2, R22 ;  /* 0x800000021402722b */ /* 0x000fc60000000016 */
[----:B------:R-:W-:-:S03]  /*08d0*/  LOP3.LUT R11, R19, R11, RZ, 0x3c, !PT ;  /* 0x0000000b130b7212 */ /* 0x000fc600078e3cff */
[----:B------:R-:W-:-:S04]  /*08e0*/  IADD3 R2, PT, PT, -R12, -0x43300000, RZ ;  /* 0xbcd000000c027810 */ /* 0x000fc80007ffe1ff */
[----:B------:R-:W-:-:S04]  /*08f0*/  FSETP.NEU.AND P0, PT, |R3|, R2, PT ;  /* 0x000000020300720b */ /* 0x000fc80003f0d200 */
[----:B------:R-:W-:Y:S02]  /*0900*/  FSEL R20, R18, R20, !P0 ;  /* 0x0000001412147208 */ /* 0x000fe40004000000 */
[----:B------:R-:W-:Y:S01]  /*0910*/  FSEL R21, R11, R21, !P0 ;  /* 0x000000150b157208 */ /* 0x000fe20004000000 */
[----:B------:R-:W-:Y:S06]  /*0920*/  BRA `(.L_x_9) ;  /* 0x0000000000547947 */ /* 0x000fec0003800000 */
.L_x_8:
[----:B------:R-:W-:-:S14]  /*0930*/  DSETP.NAN.AND P0, PT, R12, R12, PT ;  /* 0x0000000c0c00722a */ /* 0x000fdc0003f08000 */
[----:B------:R-:W-:Y:S05]  /*0940*/  @P0 BRA `(.L_x_10) ;  /* 0x0000000000440947 */ /* 0x000fea0003800000 */
[----:B------:R-:W-:-:S14]  /*0950*/  DSETP.NAN.AND P0, PT, R10, R10, PT ;  /* 0x0000000a0a00722a */ /* 0x000fdc0003f08000 */
[----:B------:R-:W-:Y:S05]  /*0960*/  @P0 BRA `(.L_x_11) ;  /* 0x0000000000300947 */ /* 0x000fea0003800000 */
[----:B------:R-:W-:Y:S01]  /*0970*/  ISETP.NE.AND P0, PT, R19, R26, PT ;  /* 0x0000001a1300720c */ /* 0x000fe20003f05270 */
[----:B------:R-:W-:Y:S02]  /*0980*/  IMAD.MOV.U32 R20, RZ, RZ, 0x0 ;  /* 0x00000000ff147424 */ /* 0x000fe400078e00ff */
[----:B------:R-:W-:-:S10]  /*0990*/  IMAD.MOV.U32 R21, RZ, RZ, -0x80000 ;  /* 0xfff80000ff157424 */ /* 0x000fd400078e00ff */
[----:B------:R-:W-:Y:S05]  /*09a0*/  @!P0 BRA `(.L_x_9) ;  /* 0x0000000000348947 */ /* 0x000fea0003800000 */
[----:B------:R-:W-:Y:S02]  /*09b0*/  ISETP.NE.AND P0, PT, R19, 0x7ff00000, PT ;  /* 0x7ff000001300780c */ /* 0x000fe40003f05270 */
[----:B------:R-:W-:Y:S02]  /*09c0*/  LOP3.LUT R21, R13, 0x80000000, R11, 0x48, !PT ;  /* 0x800000000d157812 */ /* 0x000fe400078e480b */
[----:B------:R-:W-:-:S13]  /*09d0*/  ISETP.EQ.OR P0, PT, R26, RZ, !P0 ;  /* 0x000000ff1a00720c */ /* 0x000fda0004702670 */
[----:B------:R-:W-:Y:S01]  /*09e0*/  @P0 LOP3.LUT R2, R21, 0x7ff00000, RZ, 0xfc, !PT ;  /* 0x7ff0000015020812 */ /* 0x000fe200078efcff */
[----:B------:R-:W-:Y:S02]  /*09f0*/  @!P0 IMAD.MOV.U32 R20, RZ, RZ, RZ ;  /* 0x000000ffff148224 */ /* 0x000fe400078e00ff */
[----:B------:R-:W-:Y:S02]  /*0a00*/  @P0 IMAD.MOV.U32 R20, RZ, RZ, RZ ;  /* 0x000000ffff140224 */ /* 0x000fe400078e00ff */
[----:B------:R-:W-:Y:S01]  /*0a10*/  @P0 IMAD.MOV.U32 R21, RZ, RZ, R2 ;  /* 0x000000ffff150224 */ /* 0x000fe200078e0002 */
[----:B------:R-:W-:Y:S06]  /*0a20*/  BRA `(.L_x_9) ;  /* 0x0000000000147947 */ /* 0x000fec0003800000 */
.L_x_11:
[----:B------:R-:W-:Y:S01]  /*0a30*/  LOP3.LUT R21, R11, 0x80000, RZ, 0xfc, !PT ;  /* 0x000800000b157812 */ /* 0x000fe200078efcff */
[----:B------:R-:W-:Y:S01]  /*0a40*/  IMAD.MOV.U32 R20, RZ, RZ, R10 ;  /* 0x000000ffff147224 */ /* 0x000fe200078e000a */
[----:B------:R-:W-:Y:S06]  /*0a50*/  BRA `(.L_x_9) ;  /* 0x0000000000087947 */ /* 0x000fec0003800000 */
.L_x_10:
[----:B------:R-:W-:Y:S01]  /*0a60*/  LOP3.LUT R21, R13, 0x80000, RZ, 0xfc, !PT ;  /* 0x000800000d157812 */ /* 0x000fe200078efcff */
[----:B------:R-:W-:-:S07]  /*0a70*/  IMAD.MOV.U32 R20, RZ, RZ, R12 ;  /* 0x000000ffff147224 */ /* 0x000fce00078e000c */
.L_x_9:
[----:B------:R-:W-:Y:S05]  /*0a80*/  BSYNC.RECONVERGENT B2 ;  /* 0x0000000000027941 */ /* 0x000fea0003800200 */
.L_x_7:
[----:B------:R-:W-:Y:S02]  /*0a90*/  IMAD.MOV.U32 R17, RZ, RZ, 0x0 ;  /* 0x00000000ff117424 */ /* 0x000fe400078e00ff */
[----:B------:R-:W-:Y:S02]  /*0aa0*/  IMAD.MOV.U32 R2, RZ, RZ, R20 ;  /* 0x000000ffff027224 */ /* 0x000fe400078e0014 */
[----:B------:R-:W-:Y:S01]  /*0ab0*/  IMAD.MOV.U32 R3, RZ, RZ, R21 ;  /* 0x000000ffff037224 */ /* 0x000fe200078e0015 */
[----:B------:R-:W-:Y:S06]  /*0ac0*/  RET.REL.NODEC R16 `(__accrg_main_1_1) ;  /* 0xfffffff4104c7950 */ /* 0x000fec0003c3ffff */
.L_x_12:
[----:B------:R-:W-:-:S00]  /*0ad0*/  BRA `(.L_x_12) ;  /* 0xfffffffc00fc7947 */ /* 0x000fc0000383ffff */
[----:B------:R-:W-:-:S00]  /*0ae0*/  NOP ;  /* 0x0000000000007918 */ /* 0x000fc00000000000 */
        /* <DEDUP_REMOVED lines=9> */
.L_x_13:


//--------------------- .nv.shared.reserved.0     --------------------------
	.section	.nv.shared.reserved.0,"aw",@nobits
	.weak		__nv_reservedSMEM_offset_0_alias
	.size		__nv_reservedSMEM_offset_0_alias, 0, 64
	.other		__nv_reservedSMEM_offset_0_alias,@"STO_CUDA_RESERVED_SHARED STV_DEFAULT"
__nv_reservedSMEM_offset_0_alias:
	.zero		0
	.zero		64


//--------------------- .nv.constant0.__accrg_main_1_1 --------------------------
	.section	.nv.constant0.__accrg_main_1_1,"a",@progbits
	.sectionflags	@""
	.align	4
.nv.constant0.__accrg_main_1_1:
	.zero		912


//--------------------- SYMBOLS --------------------------

	.type		.nv.reservedSmem.offset0,@object
	.size		.nv.reservedSmem.offset0,0x4
